//
// Generated by NVIDIA NVVM Compiler
//
// Compiler Build ID: CL-36424714
// Cuda compilation tools, release 13.0, V13.0.88
// Based on NVVM 20.0.0
//

.version 9.0
.target sm_100
.address_size 64

	// .globl	_Z7add_vecPfi

.visible .entry _Z7add_vecPfi(
	.param .u64 .ptr .align 1 _Z7add_vecPfi_param_0,
	.param .u32 _Z7add_vecPfi_param_1
)
{
	.reg .pred 	%p<2>;
	.reg .b32 	%r<5>;
	.reg .b32 	%f<4>;
	.reg .b64 	%rd<7>;

	ld.param.u64 	%rd1, [_Z7add_vecPfi_param_0];
	ld.param.u32 	%r3, [_Z7add_vecPfi_param_1];
	mov.u32 	%r1, %tid.x;
	not.b32 	%r4, %r1;
	add.s32 	%r2, %r3, %r4;
	setp.eq.s32 	%p1, %r2, %r1;
	@%p1 bra 	$L__BB0_2;
	cvta.to.global.u64 	%rd2, %rd1;
	mul.wide.s32 	%rd3, %r2, 4;
	add.s64 	%rd4, %rd2, %rd3;
	ld.global.f32 	%f1, [%rd4];
	mul.wide.u32 	%rd5, %r1, 4;
	add.s64 	%rd6, %rd2, %rd5;
	ld.global.f32 	%f2, [%rd6];
	add.f32 	%f3, %f1, %f2;
	st.global.f32 	[%rd6], %f3;
$L__BB0_2:
	ret;

}


// ===== COMPILED SASS (sm_100) =====

	.target	sm_100

	.elftype	@"ET_EXEC"


//--------------------- .note.nv.tkinfo           --------------------------
	.section	.note.nv.tkinfo,"",@"SHT_NOTE"
	.sectionflags	@"SHF_NOTE_NV_TKINFO"
	.tkinfo
        /*0018*/ 	.word	0x00000002
        /*0030*/ 	.string	""
        /*0030*/ 	.string	"ptxas"
        /*0030*/ 	.string	"Cuda compilation tools, release 13.0, V13.0.88"
        /*0030*/ 	.string	"Build cuda_13.0.r13.0/compiler.36424714_0"
        /*0030*/ 	.string	"-arch sm_100 -m 64 "



//--------------------- .note.nv.cuinfo           --------------------------
	.section	.note.nv.cuinfo,"",@"SHT_NOTE"
	.sectionflags	@"SHF_NOTE_NV_CUINFO"
        /*0018*/ 	.short	0x0002
        /*001a*/ 	.short	0x0064
        /*001c*/ 	.short	0x0082
	.zero		2


//--------------------- .nv.info                  --------------------------
	.section	.nv.info,"",@"SHT_CUDA_INFO"
	.align	4


	//----- nvinfo : EIATTR_REGCOUNT
	.align		4
        /*0000*/ 	.byte	0x04, 0x2f
        /*0002*/ 	.short	(.L_1 - .L_0)
	.align		4
.L_0:
        /*0004*/ 	.word	index@(_Z7add_vecPfi)
        /*0008*/ 	.word	0x0000000a


	//----- nvinfo : EIATTR_FRAME_SIZE
	.align		4
.L_1:
        /*000c*/ 	.byte	0x04, 0x11
        /*000e*/ 	.short	(.L_3 - .L_2)
	.align		4
.L_2:
        /*0010*/ 	.word	index@(_Z7add_vecPfi)
        /*0014*/ 	.word	0x00000000


	//----- nvinfo : EIATTR_MIN_STACK_SIZE
	.align		4
.L_3:
        /*0018*/ 	.byte	0x04, 0x12
        /*001a*/ 	.short	(.L_5 - .L_4)
	.align		4
.L_4:
        /*001c*/ 	.word	index@(_Z7add_vecPfi)
        /*0020*/ 	.word	0x00000000
.L_5:


//--------------------- .nv.compat                --------------------------
	.section	.nv.compat,"",@"SHT_CUDA_COMPAT_INFO"
	.align	4
        /*0000*/ 	.byte	0x02, 0x09, 0x00, 0x00, 0x02, 0x02, 0x01, 0x00, 0x02, 0x05, 0x05, 0x00, 0x03, 0x07, 0x01, 0x01
        /*0010*/ 	.byte	0x02, 0x03, 0x00, 0x00, 0x02, 0x06, 0x01, 0x00, 0x04, 0x0b, 0x08, 0x00, 0x09, 0x00, 0x00, 0x00
        /*0020*/ 	.byte	0x00, 0x00, 0x00, 0x00


//--------------------- .nv.info._Z7add_vecPfi    --------------------------
	.section	.nv.info._Z7add_vecPfi,"",@"SHT_CUDA_INFO"
	.sectionflags	@""
	.align	4


	//----- nvinfo : EIATTR_CUDA_API_VERSION
	.align		4
        /*0000*/ 	.byte	0x04, 0x37
        /*0002*/ 	.short	(.L_7 - .L_6)
.L_6:
        /*0004*/ 	.word	0x00000082


	//----- nvinfo : EIATTR_KPARAM_INFO
	.align		4
.L_7:
        /*0008*/ 	.byte	0x04, 0x17
        /*000a*/ 	.short	(.L_9 - .L_8)
.L_8:
        /*000c*/ 	.word	0x00000000
        /*0010*/ 	.short	0x0001
        /*0012*/ 	.short	0x0008
        /*0014*/ 	.byte	0x00, 0xf0, 0x11, 0x00


	//----- nvinfo : EIATTR_KPARAM_INFO
	.align		4
.L_9:
        /*0018*/ 	.byte	0x04, 0x17
        /*001a*/ 	.short	(.L_11 - .L_10)
.L_10:
        /*001c*/ 	.word	0x00000000
        /*0020*/ 	.short	0x0000
        /*0022*/ 	.short	0x0000
        /*0024*/ 	.byte	0x00, 0xf5, 0x21, 0x00


	//----- nvinfo : EIATTR_SPARSE_MMA_MASK
	.align		4
.L_11:
        /*0028*/ 	.byte	0x03, 0x50
        /*002a*/ 	.short	0x0000


	//----- nvinfo : EIATTR_MAXREG_COUNT
	.align		4
        /*002c*/ 	.byte	0x03, 0x1b
        /*002e*/ 	.short	0x00ff


	//----- nvinfo : EIATTR_MERCURY_ISA_VERSION
	.align		4
        /*0030*/ 	.byte	0x03, 0x5f
        /*0032*/ 	.short	0x0101


	//----- nvinfo : EIATTR_VRC_CTA_INIT_COUNT
	.align		4
        /*0034*/ 	.byte	0x02, 0x4a
	.zero		1
	.zero		1


	//----- nvinfo : EIATTR_EXIT_INSTR_OFFSETS
	.align		4
        /*0038*/ 	.byte	0x04, 0x1c
        /*003a*/ 	.short	(.L_13 - .L_12)


	//   ....[0]....
.L_12:
        /*003c*/ 	.word	0x00000060


	//   ....[1]....
        /*0040*/ 	.word	0x000000f0


	//----- nvinfo : EIATTR_CBANK_PARAM_SIZE
	.align		4
.L_13:
        /*0044*/ 	.byte	0x03, 0x19
        /*0046*/ 	.short	0x000c


	//----- nvinfo : EIATTR_PARAM_CBANK
	.align		4
        /*0048*/ 	.byte	0x04, 0x0a
        /*004a*/ 	.short	(.L_15 - .L_14)
	.align		4
.L_14:
        /*004c*/ 	.word	index@(.nv.constant0._Z7add_vecPfi)
        /*0050*/ 	.short	0x0380
        /*0052*/ 	.short	0x000c


	//----- nvinfo : EIATTR_SW_WAR
	.align		4
.L_15:
        /*0054*/ 	.byte	0x04, 0x36
        /*0056*/ 	.short	(.L_17 - .L_16)
.L_16:
        /*0058*/ 	.word	0x00000008
.L_17:


//--------------------- .nv.callgraph             --------------------------
	.section	.nv.callgraph,"",@"SHT_CUDA_CALLGRAPH"
	.align	4
	.sectionentsize	8
	.align		4
        /*0000*/ 	.word	0x00000000
	.align		4
        /*0004*/ 	.word	0xffffffff
	.align		4
        /*0008*/ 	.word	0x00000000
	.align		4
        /*000c*/ 	.word	0xfffffffe
	.align		4
        /*0010*/ 	.word	0x00000000
	.align		4
        /*0014*/ 	.word	0xfffffffd
	.align		4
        /*0018*/ 	.word	0x00000000
	.align		4
        /*001c*/ 	.word	0xfffffffc


//--------------------- .text._Z7add_vecPfi       --------------------------
	.section	.text._Z7add_vecPfi,"ax",@progbits
	.align	128
        .global         _Z7add_vecPfi
        .type           _Z7add_vecPfi,@function
        .size           _Z7add_vecPfi,(.L_x_1 - _Z7add_vecPfi)
        .other          _Z7add_vecPfi,@"STO_CUDA_ENTRY STV_DEFAULT"
_Z7add_vecPfi:
.text._Z7add_vecPfi:
[----:B------:R-:W-:Y:S01]  /*0000*/  LDC R1, c[0x0][0x37c] ;  /* 0x0000df00ff017b82 */ /* 0x000fe20000000800 */
[----:B------:R-:W0:Y:S01]  /*0010*/  S2R R6, SR_TID.X ;  /* 0x0000000000067919 */ /* 0x000e220000002100 */
[----:B------:R-:W1:Y:S01]  /*0020*/  LDCU UR4, c[0x0][0x388] ;  /* 0x00007100ff0477ac */ /* 0x000e620008000800 */
[----:B0-----:R-:W-:-:S04]  /*0030*/  LOP3.LUT R0, RZ, R6, RZ, 0x33, !PT ;  /* 0x00000006ff007212 */ /* 0x001fc800078e33ff */
[----:B-1----:R-:W-:-:S04]  /*0040*/  IADD3 R3, PT, PT, R0, UR4, RZ ;  /* 0x0000000400037c10 */ /* 0x002fc8000fffe0ff */
[----:B------:R-:W-:-:S13]  /*0050*/  ISETP.NE.AND P0, PT, R3, R6, PT ;  /* 0x000000060300720c */ /* 0x000fda0003f05270 */
[----:B------:R-:W-:Y:S05]  /*0060*/  @!P0 EXIT ;  /* 0x000000000000894d */ /* 0x000fea0003800000 */
[----:B------:R-:W0:Y:S01]  /*0070*/  LDC.64 R4, c[0x0][0x380] ;  /* 0x0000e000ff047b82 */ /* 0x000e220000000a00 */
[----:B------:R-:W1:Y:S01]  /*0080*/  LDCU.64 UR4, c[0x0][0x358] ;  /* 0x00006b00ff0477ac */ /* 0x000e620008000a00 */
[----:B0-----:R-:W-:-:S04]  /*0090*/  IMAD.WIDE R2, R3, 0x4, R4 ;  /* 0x0000000403027825 */ /* 0x001fc800078e0204 */
[----:B------:R-:W-:Y:S02]  /*00a0*/  IMAD.WIDE.U32 R4, R6, 0x4, R4 ;  /* 0x0000000406047825 */ /* 0x000fe400078e0004 */
[----:B-1----:R-:W2:Y:S04]  /*00b0*/  LDG.E R2, desc[UR4][R2.64] ;  /* 0x0000000402027981 */ /* 0x002ea8000c1e1900 */
[----:B------:R-:W2:Y:S02]  /*00c0*/  LDG.E R7, desc[UR4][R4.64] ;  /* 0x0000000404077981 */ /* 0x000ea4000c1e1900 */
[----:B--2---:R-:W-:-:S05]  /*00d0*/  FADD R7, R2, R7 ;  /* 0x0000000702077221 */ /* 0x004fca0000000000 */
[----:B------:R-:W-:Y:S01]  /*00e0*/  STG.E desc[UR4][R4.64], R7 ;  /* 0x0000000704007986 */ /* 0x000fe2000c101904 */
[----:B------:R-:W-:Y:S05]  /*00f0*/  EXIT ;  /* 0x000000000000794d */ /* 0x000fea0003800000 */
.L_x_0:
[----:B------:R-:W-:-:S00]  /*0100*/  BRA `(.L_x_0) ;  /* 0xfffffffc00fc7947 */ /* 0x000fc0000383ffff */
[----:B------:R-:W-:-:S00]  /*0110*/  NOP ;  /* 0x0000000000007918 */ /* 0x000fc00000000000 */
        /* <DEDUP_REMOVED lines=14> */
.L_x_1:


//--------------------- .nv.shared.reserved.0     --------------------------
	.section	.nv.shared.reserved.0,"aw",@nobits
	.weak		__nv_reservedSMEM_offset_0_alias
	.size		__nv_reservedSMEM_offset_0_alias, 0, 64
	.other		__nv_reservedSMEM_offset_0_alias,@"STO_CUDA_RESERVED_SHARED STV_DEFAULT"
__nv_reservedSMEM_offset_0_alias:
	.zero		0
	.zero		64


//--------------------- .nv.constant0._Z7add_vecPfi --------------------------
	.section	.nv.constant0._Z7add_vecPfi,"a",@progbits
	.sectionflags	@""
	.align	4
.nv.constant0._Z7add_vecPfi:
	.zero		908


//--------------------- SYMBOLS --------------------------

	.type		.nv.reservedSmem.offset0,@object
	.size		.nv.reservedSmem.offset0,0x4
